//
// Generated by NVIDIA NVVM Compiler
//
// Compiler Build ID: CL-36424714
// Cuda compilation tools, release 13.0, V13.0.88
// Based on NVVM 20.0.0
//

.version 9.0
.target sm_100
.address_size 64

	// .globl	_Z4ProdPfS_S_

.visible .entry _Z4ProdPfS_S_(
	.param .u64 .ptr .align 1 _Z4ProdPfS_S__param_0,
	.param .u64 .ptr .align 1 _Z4ProdPfS_S__param_1,
	.param .u64 .ptr .align 1 _Z4ProdPfS_S__param_2
)
{
	.reg .pred 	%p<2>;
	.reg .b32 	%r<2>;
	.reg .b32 	%f<4>;
	.reg .b64 	%rd<11>;

	ld.param.u64 	%rd1, [_Z4ProdPfS_S__param_0];
	ld.param.u64 	%rd2, [_Z4ProdPfS_S__param_1];
	ld.param.u64 	%rd3, [_Z4ProdPfS_S__param_2];
	mov.u32 	%r1, %tid.x;
	setp.gt.u32 	%p1, %r1, 9;
	@%p1 bra 	$L__BB0_2;
	cvta.to.global.u64 	%rd4, %rd1;
	cvta.to.global.u64 	%rd5, %rd2;
	cvta.to.global.u64 	%rd6, %rd3;
	mul.wide.u32 	%rd7, %r1, 4;
	add.s64 	%rd8, %rd4, %rd7;
	ld.global.f32 	%f1, [%rd8];
	add.s64 	%rd9, %rd5, %rd7;
	ld.global.f32 	%f2, [%rd9];
	mul.rn.f32 	%f3, %f1, %f2;
	add.s64 	%rd10, %rd6, %rd7;
	st.global.f32 	[%rd10], %f3;
$L__BB0_2:
	ret;

}


// ===== COMPILED SASS (sm_100) =====

	.target	sm_100

	.elftype	@"ET_EXEC"


//--------------------- .note.nv.tkinfo           --------------------------
	.section	.note.nv.tkinfo,"",@"SHT_NOTE"
	.sectionflags	@"SHF_NOTE_NV_TKINFO"
	.tkinfo
        /*0018*/ 	.word	0x00000002
        /*0030*/ 	.string	""
        /*0030*/ 	.string	"ptxas"
        /*0030*/ 	.string	"Cuda compilation tools, release 13.0, V13.0.88"
        /*0030*/ 	.string	"Build cuda_13.0.r13.0/compiler.36424714_0"
        /*0030*/ 	.string	"-arch sm_100 -m 64 "



//--------------------- .note.nv.cuinfo           --------------------------
	.section	.note.nv.cuinfo,"",@"SHT_NOTE"
	.sectionflags	@"SHF_NOTE_NV_CUINFO"
        /*0018*/ 	.short	0x0002
        /*001a*/ 	.short	0x0064
        /*001c*/ 	.short	0x0082
	.zero		2


//--------------------- .nv.info                  --------------------------
	.section	.nv.info,"",@"SHT_CUDA_INFO"
	.align	4


	//----- nvinfo : EIATTR_REGCOUNT
	.align		4
        /*0000*/ 	.byte	0x04, 0x2f
        /*0002*/ 	.short	(.L_1 - .L_0)
	.align		4
.L_0:
        /*0004*/ 	.word	index@(_Z4ProdPfS_S_)
        /*0008*/ 	.word	0x0000000c


	//----- nvinfo : EIATTR_FRAME_SIZE
	.align		4
.L_1:
        /*000c*/ 	.byte	0x04, 0x11
        /*000e*/ 	.short	(.L_3 - .L_2)
	.align		4
.L_2:
        /*0010*/ 	.word	index@(_Z4ProdPfS_S_)
        /*0014*/ 	.word	0x00000000


	//----- nvinfo : EIATTR_MIN_STACK_SIZE
	.align		4
.L_3:
        /*0018*/ 	.byte	0x04, 0x12
        /*001a*/ 	.short	(.L_5 - .L_4)
	.align		4
.L_4:
        /*001c*/ 	.word	index@(_Z4ProdPfS_S_)
        /*0020*/ 	.word	0x00000000
.L_5:


//--------------------- .nv.compat                --------------------------
	.section	.nv.compat,"",@"SHT_CUDA_COMPAT_INFO"
	.align	4
        /*0000*/ 	.byte	0x02, 0x09, 0x00, 0x00, 0x02, 0x02, 0x01, 0x00, 0x02, 0x05, 0x05, 0x00, 0x03, 0x07, 0x01, 0x01
        /*0010*/ 	.byte	0x02, 0x03, 0x00, 0x00, 0x02, 0x06, 0x01, 0x00, 0x04, 0x0b, 0x08, 0x00, 0x09, 0x00, 0x00, 0x00
        /*0020*/ 	.byte	0x00, 0x00, 0x00, 0x00


//--------------------- .nv.info._Z4ProdPfS_S_    --------------------------
	.section	.nv.info._Z4ProdPfS_S_,"",@"SHT_CUDA_INFO"
	.sectionflags	@""
	.align	4


	//----- nvinfo : EIATTR_CUDA_API_VERSION
	.align		4
        /*0000*/ 	.byte	0x04, 0x37
        /*0002*/ 	.short	(.L_7 - .L_6)
.L_6:
        /*0004*/ 	.word	0x00000082


	//----- nvinfo : EIATTR_KPARAM_INFO
	.align		4
.L_7:
        /*0008*/ 	.byte	0x04, 0x17
        /*000a*/ 	.short	(.L_9 - .L_8)
.L_8:
        /*000c*/ 	.word	0x00000000
        /*0010*/ 	.short	0x0002
        /*0012*/ 	.short	0x0010
        /*0014*/ 	.byte	0x00, 0xf5, 0x21, 0x00


	//----- nvinfo : EIATTR_KPARAM_INFO
	.align		4
.L_9:
        /*0018*/ 	.byte	0x04, 0x17
        /*001a*/ 	.short	(.L_11 - .L_10)
.L_10:
        /*001c*/ 	.word	0x00000000
        /*0020*/ 	.short	0x0001
        /*0022*/ 	.short	0x0008
        /*0024*/ 	.byte	0x00, 0xf5, 0x21, 0x00


	//----- nvinfo : EIATTR_KPARAM_INFO
	.align		4
.L_11:
        /*0028*/ 	.byte	0x04, 0x17
        /*002a*/ 	.short	(.L_13 - .L_12)
.L_12:
        /*002c*/ 	.word	0x00000000
        /*0030*/ 	.short	0x0000
        /*0032*/ 	.short	0x0000
        /*0034*/ 	.byte	0x00, 0xf5, 0x21, 0x00


	//----- nvinfo : EIATTR_SPARSE_MMA_MASK
	.align		4
.L_13:
        /*0038*/ 	.byte	0x03, 0x50
        /*003a*/ 	.short	0x0000


	//----- nvinfo : EIATTR_MAXREG_COUNT
	.align		4
        /*003c*/ 	.byte	0x03, 0x1b
        /*003e*/ 	.short	0x00ff


	//----- nvinfo : EIATTR_MERCURY_ISA_VERSION
	.align		4
        /*0040*/ 	.byte	0x03, 0x5f
        /*0042*/ 	.short	0x0101


	//----- nvinfo : EIATTR_VRC_CTA_INIT_COUNT
	.align		4
        /*0044*/ 	.byte	0x02, 0x4a
	.zero		1
	.zero		1


	//----- nvinfo : EIATTR_EXIT_INSTR_OFFSETS
	.align		4
        /*0048*/ 	.byte	0x04, 0x1c
        /*004a*/ 	.short	(.L_15 - .L_14)


	//   ....[0]....
.L_14:
        /*004c*/ 	.word	0x00000030


	//   ....[1]....
        /*0050*/ 	.word	0x000000f0


	//----- nvinfo : EIATTR_CBANK_PARAM_SIZE
	.align		4
.L_15:
        /*0054*/ 	.byte	0x03, 0x19
        /*0056*/ 	.short	0x0018


	//----- nvinfo : EIATTR_PARAM_CBANK
	.align		4
        /*0058*/ 	.byte	0x04, 0x0a
        /*005a*/ 	.short	(.L_17 - .L_16)
	.align		4
.L_16:
        /*005c*/ 	.word	index@(.nv.constant0._Z4ProdPfS_S_)
        /*0060*/ 	.short	0x0380
        /*0062*/ 	.short	0x0018


	//----- nvinfo : EIATTR_SW_WAR
	.align		4
.L_17:
        /*0064*/ 	.byte	0x04, 0x36
        /*0066*/ 	.short	(.L_19 - .L_18)
.L_18:
        /*0068*/ 	.word	0x00000008
.L_19:


//--------------------- .nv.callgraph             --------------------------
	.section	.nv.callgraph,"",@"SHT_CUDA_CALLGRAPH"
	.align	4
	.sectionentsize	8
	.align		4
        /*0000*/ 	.word	0x00000000
	.align		4
        /*0004*/ 	.word	0xffffffff
	.align		4
        /*0008*/ 	.word	0x00000000
	.align		4
        /*000c*/ 	.word	0xfffffffe
	.align		4
        /*0010*/ 	.word	0x00000000
	.align		4
        /*0014*/ 	.word	0xfffffffd
	.align		4
        /*0018*/ 	.word	0x00000000
	.align		4
        /*001c*/ 	.word	0xfffffffc


//--------------------- .text._Z4ProdPfS_S_       --------------------------
	.section	.text._Z4ProdPfS_S_,"ax",@progbits
	.align	128
        .global         _Z4ProdPfS_S_
        .type           _Z4ProdPfS_S_,@function
        .size           _Z4ProdPfS_S_,(.L_x_1 - _Z4ProdPfS_S_)
        .other          _Z4ProdPfS_S_,@"STO_CUDA_ENTRY STV_DEFAULT"
_Z4ProdPfS_S_:
.text._Z4ProdPfS_S_:
[----:B------:R-:W-:Y:S01]  /*0000*/  LDC R1, c[0x0][0x37c] ;  /* 0x0000df00ff017b82 */ /* 0x000fe20000000800 */
[----:B------:R-:W0:Y:S02]  /*0010*/  S2R R9, SR_TID.X ;  /* 0x0000000000097919 */ /* 0x000e240000002100 */
[----:B0-----:R-:W-:-:S13]  /*0020*/  ISETP.GT.U32.AND P0, PT, R9, 0x9, PT ;  /* 0x000000090900780c */ /* 0x001fda0003f04070 */
[----:B------:R-:W-:Y:S05]  /*0030*/  @P0 EXIT ;  /* 0x000000000000094d */ /* 0x000fea0003800000 */
[----:B------:R-:W0:Y:S01]  /*0040*/  LDC.64 R2, c[0x0][0x380] ;  /* 0x0000e000ff027b82 */ /* 0x000e220000000a00 */
[----:B------:R-:W1:Y:S07]  /*0050*/  LDCU.64 UR4, c[0x0][0x358] ;  /* 0x00006b00ff0477ac */ /* 0x000e6e0008000a00 */
[----:B------:R-:W2:Y:S08]  /*0060*/  LDC.64 R4, c[0x0][0x388] ;  /* 0x0000e200ff047b82 */ /* 0x000eb00000000a00 */
[----:B------:R-:W3:Y:S01]  /*0070*/  LDC.64 R6, c[0x0][0x390] ;  /* 0x0000e400ff067b82 */ /* 0x000ee20000000a00 */
[----:B0-----:R-:W-:-:S06]  /*0080*/  IMAD.WIDE.U32 R2, R9, 0x4, R2 ;  /* 0x0000000409027825 */ /* 0x001fcc00078e0002 */
[----:B-1----:R-:W4:Y:S01]  /*0090*/  LDG.E R2, desc[UR4][R2.64] ;  /* 0x0000000402027981 */ /* 0x002f22000c1e1900 */
[----:B--2---:R-:W-:-:S06]  /*00a0*/  IMAD.WIDE.U32 R4, R9, 0x4, R4 ;  /* 0x0000000409047825 */ /* 0x004fcc00078e0004 */
[----:B------:R-:W4:Y:S01]  /*00b0*/  LDG.E R5, desc[UR4][R4.64] ;  /* 0x0000000404057981 */ /* 0x000f22000c1e1900 */
[----:B---3--:R-:W-:-:S04]  /*00c0*/  IMAD.WIDE.U32 R6, R9, 0x4, R6 ;  /* 0x0000000409067825 */ /* 0x008fc800078e0006 */
[----:B----4-:R-:W-:-:S05]  /*00d0*/  FMUL R9, R2, R5 ;  /* 0x0000000502097220 */ /* 0x010fca0000400000 */
[----:B------:R-:W-:Y:S01]  /*00e0*/  STG.E desc[UR4][R6.64], R9 ;  /* 0x0000000906007986 */ /* 0x000fe2000c101904 */
[----:B------:R-:W-:Y:S05]  /*00f0*/  EXIT ;  /* 0x000000000000794d */ /* 0x000fea0003800000 */
.L_x_0:
[----:B------:R-:W-:-:S00]  /*0100*/  BRA `(.L_x_0) ;  /* 0xfffffffc00fc7947 */ /* 0x000fc0000383ffff */
[----:B------:R-:W-:-:S00]  /*0110*/  NOP ;  /* 0x0000000000007918 */ /* 0x000fc00000000000 */
        /* <DEDUP_REMOVED lines=14> */
.L_x_1:


//--------------------- .nv.shared.reserved.0     --------------------------
	.section	.nv.shared.reserved.0,"aw",@nobits
	.weak		__nv_reservedSMEM_offset_0_alias
	.size		__nv_reservedSMEM_offset_0_alias, 0, 64
	.other		__nv_reservedSMEM_offset_0_alias,@"STO_CUDA_RESERVED_SHARED STV_DEFAULT"
__nv_reservedSMEM_offset_0_alias:
	.zero		0
	.zero		64


//--------------------- .nv.constant0._Z4ProdPfS_S_ --------------------------
	.section	.nv.constant0._Z4ProdPfS_S_,"a",@progbits
	.sectionflags	@""
	.align	4
.nv.constant0._Z4ProdPfS_S_:
	.zero		920


//--------------------- SYMBOLS --------------------------

	.type		.nv.reservedSmem.offset0,@object
	.size		.nv.reservedSmem.offset0,0x4
